//
// Generated by NVIDIA NVVM Compiler
//
// Compiler Build ID: CL-36424714
// Cuda compilation tools, release 13.0, V13.0.88
// Based on NVVM 20.0.0
//

.version 9.0
.target sm_100
.address_size 64

	// .globl	sigmoidDerivative

.visible .entry sigmoidDerivative(
	.param .u64 .ptr .align 1 sigmoidDerivative_param_0,
	.param .u32 sigmoidDerivative_param_1
)
{
	.reg .pred 	%p<3>;
	.reg .b32 	%r<11>;
	.reg .b32 	%f<9>;
	.reg .b64 	%rd<5>;

	ld.param.u64 	%rd2, [sigmoidDerivative_param_0];
	ld.param.u32 	%r6, [sigmoidDerivative_param_1];
	mov.u32 	%r7, %ctaid.x;
	mov.u32 	%r1, %ntid.x;
	mov.u32 	%r8, %tid.x;
	mad.lo.s32 	%r10, %r7, %r1, %r8;
	setp.ge.u32 	%p1, %r10, %r6;
	@%p1 bra 	$L__BB0_3;
	mov.u32 	%r9, %nctaid.x;
	mul.lo.s32 	%r3, %r1, %r9;
	cvta.to.global.u64 	%rd1, %rd2;
$L__BB0_2:
	mul.wide.s32 	%rd3, %r10, 4;
	add.s64 	%rd4, %rd1, %rd3;
	ld.global.f32 	%f1, [%rd4];
	mul.f32 	%f2, %f1, 0fBFB8AA3B;
	ex2.approx.f32 	%f3, %f2;
	add.f32 	%f4, %f3, 0f3F800000;
	rcp.rn.f32 	%f5, %f4;
	mov.f32 	%f6, 0f3F800000;
	sub.f32 	%f7, %f6, %f5;
	mul.f32 	%f8, %f5, %f7;
	st.global.f32 	[%rd4], %f8;
	add.s32 	%r10, %r10, %r3;
	setp.lt.u32 	%p2, %r10, %r6;
	@%p2 bra 	$L__BB0_2;
$L__BB0_3:
	ret;

}


// ===== COMPILED SASS (sm_100) =====

	.target	sm_100

	.elftype	@"ET_EXEC"


//--------------------- .note.nv.tkinfo           --------------------------
	.section	.note.nv.tkinfo,"",@"SHT_NOTE"
	.sectionflags	@"SHF_NOTE_NV_TKINFO"
	.tkinfo
        /*0018*/ 	.word	0x00000002
        /*0030*/ 	.string	""
        /*0030*/ 	.string	"ptxas"
        /*0030*/ 	.string	"Cuda compilation tools, release 13.0, V13.0.88"
        /*0030*/ 	.string	"Build cuda_13.0.r13.0/compiler.36424714_0"
        /*0030*/ 	.string	"-arch sm_100 -m 64 "



//--------------------- .note.nv.cuinfo           --------------------------
	.section	.note.nv.cuinfo,"",@"SHT_NOTE"
	.sectionflags	@"SHF_NOTE_NV_CUINFO"
        /*0018*/ 	.short	0x0002
        /*001a*/ 	.short	0x0064
        /*001c*/ 	.short	0x0082
	.zero		2


//--------------------- .nv.info                  --------------------------
	.section	.nv.info,"",@"SHT_CUDA_INFO"
	.align	4


	//----- nvinfo : EIATTR_REGCOUNT
	.align		4
        /*0000*/ 	.byte	0x04, 0x2f
        /*0002*/ 	.short	(.L_1 - .L_0)
	.align		4
.L_0:
        /*0004*/ 	.word	index@(sigmoidDerivative)
        /*0008*/ 	.word	0x00000012


	//----- nvinfo : EIATTR_FRAME_SIZE
	.align		4
.L_1:
        /*000c*/ 	.byte	0x04, 0x11
        /*000e*/ 	.short	(.L_3 - .L_2)
	.align		4
.L_2:
        /*0010*/ 	.word	index@($__internal_0_$__cuda_sm20_rcp_rn_f32_slowpath)
        /*0014*/ 	.word	0x00000000


	//----- nvinfo : EIATTR_FRAME_SIZE
	.align		4
.L_3:
        /*0018*/ 	.byte	0x04, 0x11
        /*001a*/ 	.short	(.L_5 - .L_4)
	.align		4
.L_4:
        /*001c*/ 	.word	index@(sigmoidDerivative)
        /*0020*/ 	.word	0x00000000


	//----- nvinfo : EIATTR_MIN_STACK_SIZE
	.align		4
.L_5:
        /*0024*/ 	.byte	0x04, 0x12
        /*0026*/ 	.short	(.L_7 - .L_6)
	.align		4
.L_6:
        /*0028*/ 	.word	index@(sigmoidDerivative)
        /*002c*/ 	.word	0x00000000
.L_7:


//--------------------- .nv.compat                --------------------------
	.section	.nv.compat,"",@"SHT_CUDA_COMPAT_INFO"
	.align	4
        /*0000*/ 	.byte	0x02, 0x09, 0x00, 0x00, 0x02, 0x02, 0x01, 0x00, 0x02, 0x05, 0x05, 0x00, 0x03, 0x07, 0x01, 0x01
        /*0010*/ 	.byte	0x02, 0x03, 0x00, 0x00, 0x02, 0x06, 0x01, 0x00, 0x04, 0x0b, 0x08, 0x00, 0x01, 0x00, 0x00, 0x00
        /*0020*/ 	.byte	0x00, 0x00, 0x00, 0x00


//--------------------- .nv.info.sigmoidDerivative --------------------------
	.section	.nv.info.sigmoidDerivative,"",@"SHT_CUDA_INFO"
	.sectionflags	@""
	.align	4


	//----- nvinfo : EIATTR_CUDA_API_VERSION
	.align		4
        /*0000*/ 	.byte	0x04, 0x37
        /*0002*/ 	.short	(.L_9 - .L_8)
.L_8:
        /*0004*/ 	.word	0x00000082


	//----- nvinfo : EIATTR_KPARAM_INFO
	.align		4
.L_9:
        /*0008*/ 	.byte	0x04, 0x17
        /*000a*/ 	.short	(.L_11 - .L_10)
.L_10:
        /*000c*/ 	.word	0x00000000
        /*0010*/ 	.short	0x0001
        /*0012*/ 	.short	0x0008
        /*0014*/ 	.byte	0x00, 0xf0, 0x11, 0x00


	//----- nvinfo : EIATTR_KPARAM_INFO
	.align		4
.L_11:
        /*0018*/ 	.byte	0x04, 0x17
        /*001a*/ 	.short	(.L_13 - .L_12)
.L_12:
        /*001c*/ 	.word	0x00000000
        /*0020*/ 	.short	0x0000
        /*0022*/ 	.short	0x0000
        /*0024*/ 	.byte	0x00, 0xf5, 0x21, 0x00


	//----- nvinfo : EIATTR_SPARSE_MMA_MASK
	.align		4
.L_13:
        /*0028*/ 	.byte	0x03, 0x50
        /*002a*/ 	.short	0x0000


	//----- nvinfo : EIATTR_MAXREG_COUNT
	.align		4
        /*002c*/ 	.byte	0x03, 0x1b
        /*002e*/ 	.short	0x00ff


	//----- nvinfo : EIATTR_MERCURY_ISA_VERSION
	.align		4
        /*0030*/ 	.byte	0x03, 0x5f
        /*0032*/ 	.short	0x0101


	//----- nvinfo : EIATTR_VRC_CTA_INIT_COUNT
	.align		4
        /*0034*/ 	.byte	0x02, 0x4a
	.zero		1
	.zero		1


	//----- nvinfo : EIATTR_EXIT_INSTR_OFFSETS
	.align		4
        /*0038*/ 	.byte	0x04, 0x1c
        /*003a*/ 	.short	(.L_15 - .L_14)


	//   ....[0]....
.L_14:
        /*003c*/ 	.word	0x00000070


	//   ....[1]....
        /*0040*/ 	.word	0x00000290


	//----- nvinfo : EIATTR_CRS_STACK_SIZE
	.align		4
.L_15:
        /*0044*/ 	.byte	0x04, 0x1e
        /*0046*/ 	.short	(.L_17 - .L_16)
.L_16:
        /*0048*/ 	.word	0x00000000


	//----- nvinfo : EIATTR_CBANK_PARAM_SIZE
	.align		4
.L_17:
        /*004c*/ 	.byte	0x03, 0x19
        /*004e*/ 	.short	0x000c


	//----- nvinfo : EIATTR_PARAM_CBANK
	.align		4
        /*0050*/ 	.byte	0x04, 0x0a
        /*0052*/ 	.short	(.L_19 - .L_18)
	.align		4
.L_18:
        /*0054*/ 	.word	index@(.nv.constant0.sigmoidDerivative)
        /*0058*/ 	.short	0x0380
        /*005a*/ 	.short	0x000c


	//----- nvinfo : EIATTR_SW_WAR
	.align		4
.L_19:
        /*005c*/ 	.byte	0x04, 0x36
        /*005e*/ 	.short	(.L_21 - .L_20)
.L_20:
        /*0060*/ 	.word	0x00000008
.L_21:


//--------------------- .nv.callgraph             --------------------------
	.section	.nv.callgraph,"",@"SHT_CUDA_CALLGRAPH"
	.align	4
	.sectionentsize	8
	.align		4
        /*0000*/ 	.word	0x00000000
	.align		4
        /*0004*/ 	.word	0xffffffff
	.align		4
        /*0008*/ 	.word	0x00000000
	.align		4
        /*000c*/ 	.word	0xfffffffe
	.align		4
        /*0010*/ 	.word	0x00000000
	.align		4
        /*0014*/ 	.word	0xfffffffd
	.align		4
        /*0018*/ 	.word	0x00000000
	.align		4
        /*001c*/ 	.word	0xfffffffc


//--------------------- .text.sigmoidDerivative   --------------------------
	.section	.text.sigmoidDerivative,"ax",@progbits
	.align	128
        .global         sigmoidDerivative
        .type           sigmoidDerivative,@function
        .size           sigmoidDerivative,(.L_x_9 - sigmoidDerivative)
        .other          sigmoidDerivative,@"STO_CUDA_ENTRY STV_DEFAULT"
sigmoidDerivative:
.text.sigmoidDerivative:
[----:B------:R-:W-:Y:S01]  /*0000*/  LDC R1, c[0x0][0x37c] ;  /* 0x0000df00ff017b82 */ /* 0x000fe20000000800 */
[----:B------:R-:W0:Y:S07]  /*0010*/  S2R R3, SR_TID.X ;  /* 0x0000000000037919 */ /* 0x000e2e0000002100 */
[----:B------:R-:W0:Y:S01]  /*0020*/  S2UR UR4, SR_CTAID.X ;  /* 0x00000000000479c3 */ /* 0x000e220000002500 */
[----:B------:R-:W1:Y:S07]  /*0030*/  LDCU UR5, c[0x0][0x388] ;  /* 0x00007100ff0577ac */ /* 0x000e6e0008000800 */
[----:B------:R-:W0:Y:S02]  /*0040*/  LDC R8, c[0x0][0x360] ;  /* 0x0000d800ff087b82 */ /* 0x000e240000000800 */
[----:B0-----:R-:W-:-:S05]  /*0050*/  IMAD R3, R8, UR4, R3 ;  /* 0x0000000408037c24 */ /* 0x001fca000f8e0203 */
[----:B-1----:R-:W-:-:S13]  /*0060*/  ISETP.GE.U32.AND P0, PT, R3, UR5, PT ;  /* 0x0000000503007c0c */ /* 0x002fda000bf06070 */
[----:B------:R-:W-:Y:S05]  /*0070*/  @P0 EXIT ;  /* 0x000000000000094d */ /* 0x000fea0003800000 */
[----:B------:R-:W0:Y:S01]  /*0080*/  LDC.64 R4, c[0x0][0x380] ;  /* 0x0000e000ff047b82 */ /* 0x000e220000000a00 */
[----:B------:R-:W1:Y:S01]  /*0090*/  LDCU UR4, c[0x0][0x370] ;  /* 0x00006e00ff0477ac */ /* 0x000e620008000800 */
[----:B------:R-:W2:Y:S01]  /*00a0*/  LDCU.64 UR6, c[0x0][0x358] ;  /* 0x00006b00ff0677ac */ /* 0x000ea20008000a00 */
[----:B------:R-:W3:Y:S01]  /*00b0*/  LDCU UR5, c[0x0][0x388] ;  /* 0x00007100ff0577ac */ /* 0x000ee20008000800 */
[----:B-1----:R-:W-:-:S07]  /*00c0*/  IMAD R8, R8, UR4, RZ ;  /* 0x0000000408087c24 */ /* 0x002fce000f8e02ff */
.L_x_3:
[----:B01----:R-:W-:-:S05]  /*00d0*/  IMAD.WIDE R6, R3, 0x4, R4 ;  /* 0x0000000403067825 */ /* 0x003fca00078e0204 */
[----:B--2---:R-:W2:Y:S01]  /*00e0*/  LDG.E R0, desc[UR6][R6.64] ;  /* 0x0000000606007981 */ /* 0x004ea2000c1e1900 */
[----:B------:R-:W-:Y:S01]  /*00f0*/  IMAD.IADD R3, R8, 0x1, R3 ;  /* 0x0000000108037824 */ /* 0x000fe200078e0203 */
[----:B------:R-:W-:Y:S04]  /*0100*/  BSSY.RECONVERGENT B0, `(.L_x_0) ;  /* 0x0000014000007945 */ /* 0x000fe80003800200 */
[----:B---3--:R-:W-:Y:S01]  /*0110*/  ISETP.GE.U32.AND P3, PT, R3, UR5, PT ;  /* 0x0000000503007c0c */ /* 0x008fe2000bf66070 */
[----:B--2---:R-:W-:-:S05]  /*0120*/  FMUL R0, R0, -1.4426950216293334961 ;  /* 0xbfb8aa3b00007820 */ /* 0x004fca0000400000 */
[----:B------:R-:W-:-:S13]  /*0130*/  FSETP.GEU.AND P0, PT, R0, -126, PT ;  /* 0xc2fc00000000780b */ /* 0x000fda0003f0e000 */
[----:B------:R-:W-:-:S04]  /*0140*/  @!P0 FMUL R0, R0, 0.5 ;  /* 0x3f00000000008820 */ /* 0x000fc80000400000 */
[----:B------:R-:W0:Y:S02]  /*0150*/  MUFU.EX2 R2, R0 ;  /* 0x0000000000027308 */ /* 0x000e240000000800 */
[----:B0-----:R-:W-:-:S04]  /*0160*/  @!P0 FMUL R2, R2, R2 ;  /* 0x0000000202028220 */ /* 0x001fc80000400000 */
[----:B------:R-:W-:-:S04]  /*0170*/  FADD R11, R2, 1 ;  /* 0x3f800000020b7421 */ /* 0x000fc80000000000 */
[----:B------:R-:W-:-:S05]  /*0180*/  VIADD R2, R11, 0x1800000 ;  /* 0x018000000b027836 */ /* 0x000fca0000000000 */
[----:B------:R-:W-:-:S04]  /*0190*/  LOP3.LUT R2, R2, 0x7f800000, RZ, 0xc0, !PT ;  /* 0x7f80000002027812 */ /* 0x000fc800078ec0ff */
[----:B------:R-:W-:-:S13]  /*01a0*/  ISETP.GT.U32.AND P0, PT, R2, 0x1ffffff, PT ;  /* 0x01ffffff0200780c */ /* 0x000fda0003f04070 */
[----:B------:R-:W-:Y:S05]  /*01b0*/  @P0 BRA `(.L_x_1) ;  /* 0x0000000000100947 */ /* 0x000fea0003800000 */
[----:B------:R-:W-:-:S07]  /*01c0*/  MOV R10, 0x1e0 ;  /* 0x000001e0000a7802 */ /* 0x000fce0000000f00 */
[----:B------:R-:W-:Y:S05]  /*01d0*/  CALL.REL.NOINC `($__internal_0_$__cuda_sm20_rcp_rn_f32_slowpath) ;  /* 0x0000000000307944 */ /* 0x000fea0003c00000 */
[----:B------:R-:W-:Y:S01]  /*01e0*/  MOV R0, R9 ;  /* 0x0000000900007202 */ /* 0x000fe20000000f00 */
[----:B------:R-:W-:Y:S06]  /*01f0*/  BRA `(.L_x_2) ;  /* 0x0000000000107947 */ /* 0x000fec0003800000 */
.L_x_1:
[----:B------:R-:W0:Y:S02]  /*0200*/  MUFU.RCP R0, R11 ;  /* 0x0000000b00007308 */ /* 0x000e240000001000 */
[----:B0-----:R-:W-:-:S04]  /*0210*/  FFMA R2, R11, R0, -1 ;  /* 0xbf8000000b027423 */ /* 0x001fc80000000000 */
[----:B------:R-:W-:-:S04]  /*0220*/  FADD.FTZ R9, -R2, -RZ ;  /* 0x800000ff02097221 */ /* 0x000fc80000010100 */
[----:B------:R-:W-:-:S07]  /*0230*/  FFMA R0, R0, R9, R0 ;  /* 0x0000000900007223 */ /* 0x000fce0000000000 */
.L_x_2:
[----:B------:R-:W-:Y:S05]  /*0240*/  BSYNC.RECONVERGENT B0 ;  /* 0x0000000000007941 */ /* 0x000fea0003800200 */
.L_x_0:
[----:B------:R-:W-:-:S04]  /*0250*/  FADD R9, -R0, 1 ;  /* 0x3f80000000097421 */ /* 0x000fc80000000100 */
[----:B------:R-:W-:-:S05]  /*0260*/  FMUL R9, R9, R0 ;  /* 0x0000000009097220 */ /* 0x000fca0000400000 */
[----:B------:R1:W-:Y:S01]  /*0270*/  STG.E desc[UR6][R6.64], R9 ;  /* 0x0000000906007986 */ /* 0x0003e2000c101906 */
[----:B------:R-:W-:Y:S05]  /*0280*/  @!P3 BRA `(.L_x_3) ;  /* 0xfffffffc0090b947 */ /* 0x000fea000383ffff */
[----:B------:R-:W-:Y:S05]  /*0290*/  EXIT ;  /* 0x000000000000794d */ /* 0x000fea0003800000 */
        .weak           $__internal_0_$__cuda_sm20_rcp_rn_f32_slowpath
        .type           $__internal_0_$__cuda_sm20_rcp_rn_f32_slowpath,@function
        .size           $__internal_0_$__cuda_sm20_rcp_rn_f32_slowpath,(.L_x_9 - $__internal_0_$__cuda_sm20_rcp_rn_f32_slowpath)
$__internal_0_$__cuda_sm20_rcp_rn_f32_slowpath:
[----:B------:R-:W-:Y:S01]  /*02a0*/  IMAD.SHL.U32 R0, R11, 0x2, RZ ;  /* 0x000000020b007824 */ /* 0x000fe200078e00ff */
[----:B------:R-:W-:Y:S04]  /*02b0*/  BSSY.RECONVERGENT B1, `(.L_x_4) ;  /* 0x0000031000017945 */ /* 0x000fe80003800200 */
[----:B------:R-:W-:Y:S01]  /*02c0*/  SHF.R.U32.HI R13, RZ, 0x18, R0 ;  /* 0x00000018ff0d7819 */ /* 0x000fe20000011600 */
[----:B------:R-:W-:-:S03]  /*02d0*/  IMAD.MOV.U32 R0, RZ, RZ, R11 ;  /* 0x000000ffff007224 */ /* 0x000fc600078e000b */
[----:B------:R-:W-:-:S13]  /*02e0*/  ISETP.NE.U32.AND P0, PT, R13, RZ, PT ;  /* 0x000000ff0d00720c */ /* 0x000fda0003f05070 */
[----:B------:R-:W-:Y:S05]  /*02f0*/  @P0 BRA `(.L_x_5) ;  /* 0x0000000000280947 */ /* 0x000fea0003800000 */
[----:B------:R-:W-:-:S04]  /*0300*/  SHF.L.U32 R2, R0, 0x1, RZ ;  /* 0x0000000100027819 */ /* 0x000fc800000006ff */
[----:B------:R-:W-:-:S13]  /*0310*/  ISETP.NE.AND P0, PT, R2, RZ, PT ;  /* 0x000000ff0200720c */ /* 0x000fda0003f05270 */
[----:B------:R-:W-:Y:S01]  /*0320*/  @P0 FFMA R11, R0, 1.84467440737095516160e+19, RZ ;  /* 0x5f800000000b0823 */ /* 0x000fe200000000ff */
[----:B------:R-:W-:Y:S08]  /*0330*/  @!P0 MUFU.RCP R9, R0 ;  /* 0x0000000000098308 */ /* 0x000ff00000001000 */
[----:B------:R-:W0:Y:S02]  /*0340*/  @P0 MUFU.RCP R2, R11 ;  /* 0x0000000b00020308 */ /* 0x000e240000001000 */
[----:B0-----:R-:W-:-:S04]  /*0350*/  @P0 FFMA R12, R11, R2, -1 ;  /* 0xbf8000000b0c0423 */ /* 0x001fc80000000002 */
[----:B------:R-:W-:-:S04]  /*0360*/  @P0 FADD.FTZ R13, -R12, -RZ ;  /* 0x800000ff0c0d0221 */ /* 0x000fc80000010100 */
[----:B------:R-:W-:-:S04]  /*0370*/  @P0 FFMA R2, R2, R13, R2 ;  /* 0x0000000d02020223 */ /* 0x000fc80000000002 */
[----:B------:R-:W-:Y:S01]  /*0380*/  @P0 FFMA R9, R2, 1.84467440737095516160e+19, RZ ;  /* 0x5f80000002090823 */ /* 0x000fe200000000ff */
[----:B------:R-:W-:Y:S06]  /*0390*/  BRA `(.L_x_6) ;  /* 0x0000000000887947 */ /* 0x000fec0003800000 */
.L_x_5:
[----:B------:R-:W-:-:S05]  /*03a0*/  VIADD R15, R13, 0xffffff03 ;  /* 0xffffff030d0f7836 */ /* 0x000fca0000000000 */
[----:B------:R-:W-:-:S13]  /*03b0*/  ISETP.GT.U32.AND P0, PT, R15, 0x1, PT ;  /* 0x000000010f00780c */ /* 0x000fda0003f04070 */
[----:B------:R-:W-:Y:S05]  /*03c0*/  @P0 BRA `(.L_x_7) ;  /* 0x0000000000780947 */ /* 0x000fea0003800000 */
[----:B------:R-:W-:Y:S01]  /*03d0*/  LOP3.LUT R2, R0, 0x7fffff, RZ, 0xc0, !PT ;  /* 0x007fffff00027812 */ /* 0x000fe200078ec0ff */
[----:B------:R-:W-:-:S03]  /*03e0*/  IMAD.MOV.U32 R14, RZ, RZ, 0x3 ;  /* 0x00000003ff0e7424 */ /* 0x000fc600078e00ff */
[----:B------:R-:W-:Y:S02]  /*03f0*/  LOP3.LUT R2, R2, 0x3f800000, RZ, 0xfc, !PT ;  /* 0x3f80000002027812 */ /* 0x000fe400078efcff */
[----:B------:R-:W-:Y:S02]  /*0400*/  SHF.L.U32 R14, R14, R15, RZ ;  /* 0x0000000f0e0e7219 */ /* 0x000fe400000006ff */
[----:B------:R-:W0:Y:S02]  /*0410*/  MUFU.RCP R9, R2 ;  /* 0x0000000200097308 */ /* 0x000e240000001000 */
[----:B0-----:R-:W-:-:S04]  /*0420*/  FFMA R11, R2, R9, -1 ;  /* 0xbf800000020b7423 */ /* 0x001fc80000000009 */
[----:B------:R-:W-:-:S04]  /*0430*/  FADD.FTZ R12, -R11, -RZ ;  /* 0x800000ff0b0c7221 */ /* 0x000fc80000010100 */
[CCC-:B------:R-:W-:Y:S01]  /*0440*/  FFMA.RM R11, R9.reuse, R12.reuse, R9.reuse ;  /* 0x0000000c090b7223 */ /* 0x1c0fe20000004009 */
[----:B------:R-:W-:-:S04]  /*0450*/  FFMA.RP R12, R9, R12, R9 ;  /* 0x0000000c090c7223 */ /* 0x000fc80000008009 */
[C---:B------:R-:W-:Y:S02]  /*0460*/  LOP3.LUT R9, R11.reuse, 0x7fffff, RZ, 0xc0, !PT ;  /* 0x007fffff0b097812 */ /* 0x040fe400078ec0ff */
[----:B------:R-:W-:Y:S02]  /*0470*/  FSETP.NEU.FTZ.AND P0, PT, R11, R12, PT ;  /* 0x0000000c0b00720b */ /* 0x000fe40003f1d000 */
[----:B------:R-:W-:Y:S02]  /*0480*/  LOP3.LUT R9, R9, 0x800000, RZ, 0xfc, !PT ;  /* 0x0080000009097812 */ /* 0x000fe400078efcff */
[----:B------:R-:W-:Y:S02]  /*0490*/  SEL R11, RZ, 0xffffffff, !P0 ;  /* 0xffffffffff0b7807 */ /* 0x000fe40004000000 */
[----:B------:R-:W-:Y:S02]  /*04a0*/  LOP3.LUT R14, R14, R9, RZ, 0xc0, !PT ;  /* 0x000000090e0e7212 */ /* 0x000fe400078ec0ff */
[----:B------:R-:W-:-:S02]  /*04b0*/  IADD3 R2, PT, PT, -R11, RZ, RZ ;  /* 0x000000ff0b027210 */ /* 0x000fc40007ffe1ff */
[-C--:B------:R-:W-:Y:S02]  /*04c0*/  SHF.R.U32.HI R14, RZ, R15.reuse, R14 ;  /* 0x0000000fff0e7219 */ /* 0x080fe4000001160e */
[----:B------:R-:W-:Y:S02]  /*04d0*/  LOP3.LUT P1, RZ, R2, R15, R9, 0xf8, !PT ;  /* 0x0000000f02ff7212 */ /* 0x000fe4000782f809 */
[C---:B------:R-:W-:Y:S02]  /*04e0*/  LOP3.LUT P0, RZ, R14.reuse, 0x1, RZ, 0xc0, !PT ;  /* 0x000000010eff7812 */ /* 0x040fe4000780c0ff */
[----:B------:R-:W-:-:S04]  /*04f0*/  LOP3.LUT P2, RZ, R14, 0x2, RZ, 0xc0, !PT ;  /* 0x000000020eff7812 */ /* 0x000fc8000784c0ff */
[----:B------:R-:W-:Y:S02]  /*0500*/  PLOP3.LUT P0, PT, P0, P1, P2, 0xe0, 0x0 ;  /* 0x000000000000781c */ /* 0x000fe40000703c20 */
[----:B------:R-:W-:Y:S02]  /*0510*/  LOP3.LUT P1, RZ, R0, 0x7fffff, RZ, 0xc0, !PT ;  /* 0x007fffff00ff7812 */ /* 0x000fe4000782c0ff */
[----:B------:R-:W-:-:S05]  /*0520*/  SEL R2, RZ, 0x1, !P0 ;  /* 0x00000001ff027807 */ /* 0x000fca0004000000 */
[----:B------:R-:W-:-:S05]  /*0530*/  IMAD.MOV R2, RZ, RZ, -R2 ;  /* 0x000000ffff027224 */ /* 0x000fca00078e0a02 */
[----:B------:R-:W-:Y:S01]  /*0540*/  ISETP.GE.AND P0, PT, R2, RZ, PT ;  /* 0x000000ff0200720c */ /* 0x000fe20003f06270 */
[----:B------:R-:W-:-:S05]  /*0550*/  VIADD R2, R13, 0xffffff04 ;  /* 0xffffff040d027836 */ /* 0x000fca0000000000 */
[----:B------:R-:W-:-:S07]  /*0560*/  SHF.R.U32.HI R9, RZ, R2, R9 ;  /* 0x00000002ff097219 */ /* 0x000fce0000011609 */
[----:B------:R-:W-:-:S05]  /*0570*/  @!P0 IADD3 R9, PT, PT, R9, 0x1, RZ ;  /* 0x0000000109098810 */ /* 0x000fca0007ffe0ff */
[----:B------:R-:W-:-:S05]  /*0580*/  @!P1 IMAD.SHL.U32 R9, R9, 0x2, RZ ;  /* 0x0000000209099824 */ /* 0x000fca00078e00ff */
[----:B------:R-:W-:Y:S01]  /*0590*/  LOP3.LUT R9, R9, 0x80000000, R0, 0xf8, !PT ;  /* 0x8000000009097812 */ /* 0x000fe200078ef800 */
[----:B------:R-:W-:Y:S06]  /*05a0*/  BRA `(.L_x_6) ;  /* 0x0000000000047947 */ /* 0x000fec0003800000 */
.L_x_7:
[----:B------:R0:W1:Y:S02]  /*05b0*/  MUFU.RCP R9, R0 ;  /* 0x0000000000097308 */ /* 0x0000640000001000 */
.L_x_6:
[----:B------:R-:W-:Y:S05]  /*05c0*/  BSYNC.RECONVERGENT B1 ;  /* 0x0000000000017941 */ /* 0x000fea0003800200 */
.L_x_4:
[----:B------:R-:W-:-:S04]  /*05d0*/  HFMA2 R11, -RZ, RZ, 0, 0 ;  /* 0x00000000ff0b7431 */ /* 0x000fc800000001ff */
[----:B01----:R-:W-:Y:S05]  /*05e0*/  RET.REL.NODEC R10 `(sigmoidDerivative) ;  /* 0xfffffff80a847950 */ /* 0x003fea0003c3ffff */
.L_x_8:
[----:B------:R-:W-:-:S00]  /*05f0*/  BRA `(.L_x_8) ;  /* 0xfffffffc00fc7947 */ /* 0x000fc0000383ffff */
[----:B------:R-:W-:-:S00]  /*0600*/  NOP ;  /* 0x0000000000007918 */ /* 0x000fc00000000000 */
[----:B------:R-:W-:-:S00]  /*0610*/  NOP ;  /* 0x0000000000007918 */ /* 0x000fc00000000000 */
[----:B------:R-:W-:-:S00]  /*0620*/  NOP ;  /* 0x0000000000007918 */ /* 0x000fc00000000000 */
[----:B------:R-:W-:-:S00]  /*0630*/  NOP ;  /* 0x0000000000007918 */ /* 0x000fc00000000000 */
[----:B------:R-:W-:-:S00]  /*0640*/  NOP ;  /* 0x0000000000007918 */ /* 0x000fc00000000000 */
[----:B------:R-:W-:-:S00]  /*0650*/  NOP ;  /* 0x0000000000007918 */ /* 0x000fc00000000000 */
[----:B------:R-:W-:-:S00]  /*0660*/  NOP ;  /* 0x0000000000007918 */ /* 0x000fc00000000000 */
[----:B------:R-:W-:-:S00]  /*0670*/  NOP ;  /* 0x0000000000007918 */ /* 0x000fc00000000000 */
.L_x_9:


//--------------------- .nv.shared.reserved.0     --------------------------
	.section	.nv.shared.reserved.0,"aw",@nobits
	.weak		__nv_reservedSMEM_offset_0_alias
	.size		__nv_reservedSMEM_offset_0_alias, 0, 64
	.other		__nv_reservedSMEM_offset_0_alias,@"STO_CUDA_RESERVED_SHARED STV_DEFAULT"
__nv_reservedSMEM_offset_0_alias:
	.zero		0
	.zero		64


//--------------------- .nv.constant0.sigmoidDerivative --------------------------
	.section	.nv.constant0.sigmoidDerivative,"a",@progbits
	.sectionflags	@""
	.align	4
.nv.constant0.sigmoidDerivative:
	.zero		908


//--------------------- SYMBOLS --------------------------

	.type		.nv.reservedSmem.offset0,@object
	.size		.nv.reservedSmem.offset0,0x4
